//
// Generated by NVIDIA NVVM Compiler
//
// Compiler Build ID: CL-36424714
// Cuda compilation tools, release 13.0, V13.0.88
// Based on NVVM 20.0.0
//

.version 9.0
.target sm_100
.address_size 64

	// .globl	_Z11BellmanFordiiPiS_PfS0_S0_

.visible .entry _Z11BellmanFordiiPiS_PfS0_S0_(
	.param .u32 _Z11BellmanFordiiPiS_PfS0_S0__param_0,
	.param .u32 _Z11BellmanFordiiPiS_PfS0_S0__param_1,
	.param .u64 .ptr .align 1 _Z11BellmanFordiiPiS_PfS0_S0__param_2,
	.param .u64 .ptr .align 1 _Z11BellmanFordiiPiS_PfS0_S0__param_3,
	.param .u64 .ptr .align 1 _Z11BellmanFordiiPiS_PfS0_S0__param_4,
	.param .u64 .ptr .align 1 _Z11BellmanFordiiPiS_PfS0_S0__param_5,
	.param .u64 .ptr .align 1 _Z11BellmanFordiiPiS_PfS0_S0__param_6
)
{
	.reg .pred 	%p<4>;
	.reg .b32 	%r<13>;
	.reg .b32 	%f<5>;
	.reg .b64 	%rd<19>;

	ld.param.u32 	%r6, [_Z11BellmanFordiiPiS_PfS0_S0__param_1];
	ld.param.u64 	%rd7, [_Z11BellmanFordiiPiS_PfS0_S0__param_2];
	ld.param.u64 	%rd8, [_Z11BellmanFordiiPiS_PfS0_S0__param_3];
	ld.param.u64 	%rd9, [_Z11BellmanFordiiPiS_PfS0_S0__param_4];
	ld.param.u64 	%rd10, [_Z11BellmanFordiiPiS_PfS0_S0__param_5];
	ld.param.u64 	%rd11, [_Z11BellmanFordiiPiS_PfS0_S0__param_6];
	mov.u32 	%r7, %ctaid.x;
	mov.u32 	%r1, %ntid.x;
	mov.u32 	%r8, %tid.x;
	mad.lo.s32 	%r12, %r7, %r1, %r8;
	setp.ge.s32 	%p1, %r12, %r6;
	@%p1 bra 	$L__BB0_5;
	mov.u32 	%r9, %nctaid.x;
	mul.lo.s32 	%r3, %r1, %r9;
	cvta.to.global.u64 	%rd1, %rd7;
	cvta.to.global.u64 	%rd2, %rd8;
	cvta.to.global.u64 	%rd3, %rd9;
	cvta.to.global.u64 	%rd4, %rd10;
	cvta.to.global.u64 	%rd5, %rd11;
$L__BB0_2:
	mul.wide.s32 	%rd12, %r12, 4;
	add.s64 	%rd13, %rd1, %rd12;
	ld.global.u32 	%r10, [%rd13];
	add.s64 	%rd14, %rd2, %rd12;
	ld.global.u32 	%r11, [%rd14];
	add.s64 	%rd15, %rd3, %rd12;
	ld.global.f32 	%f2, [%rd15];
	mul.wide.s32 	%rd16, %r11, 4;
	add.s64 	%rd17, %rd4, %rd16;
	ld.global.f32 	%f3, [%rd17];
	add.f32 	%f1, %f2, %f3;
	mul.wide.s32 	%rd18, %r10, 4;
	add.s64 	%rd6, %rd5, %rd18;
	ld.global.f32 	%f4, [%rd6];
	setp.geu.f32 	%p2, %f1, %f4;
	@%p2 bra 	$L__BB0_4;
	st.global.f32 	[%rd6], %f1;
$L__BB0_4:
	add.s32 	%r12, %r12, %r3;
	setp.lt.s32 	%p3, %r12, %r6;
	@%p3 bra 	$L__BB0_2;
$L__BB0_5:
	ret;

}


// ===== COMPILED SASS (sm_100) =====

	.target	sm_100

	.elftype	@"ET_EXEC"


//--------------------- .note.nv.tkinfo           --------------------------
	.section	.note.nv.tkinfo,"",@"SHT_NOTE"
	.sectionflags	@"SHF_NOTE_NV_TKINFO"
	.tkinfo
        /*0018*/ 	.word	0x00000002
        /*0030*/ 	.string	""
        /*0030*/ 	.string	"ptxas"
        /*0030*/ 	.string	"Cuda compilation tools, release 13.0, V13.0.88"
        /*0030*/ 	.string	"Build cuda_13.0.r13.0/compiler.36424714_0"
        /*0030*/ 	.string	"-arch sm_100 -m 64 "



//--------------------- .note.nv.cuinfo           --------------------------
	.section	.note.nv.cuinfo,"",@"SHT_NOTE"
	.sectionflags	@"SHF_NOTE_NV_CUINFO"
        /*0018*/ 	.short	0x0002
        /*001a*/ 	.short	0x0064
        /*001c*/ 	.short	0x0082
	.zero		2


//--------------------- .nv.info                  --------------------------
	.section	.nv.info,"",@"SHT_CUDA_INFO"
	.align	4


	//----- nvinfo : EIATTR_REGCOUNT
	.align		4
        /*0000*/ 	.byte	0x04, 0x2f
        /*0002*/ 	.short	(.L_1 - .L_0)
	.align		4
.L_0:
        /*0004*/ 	.word	index@(_Z11BellmanFordiiPiS_PfS0_S0_)
        /*0008*/ 	.word	0x00000010


	//----- nvinfo : EIATTR_FRAME_SIZE
	.align		4
.L_1:
        /*000c*/ 	.byte	0x04, 0x11
        /*000e*/ 	.short	(.L_3 - .L_2)
	.align		4
.L_2:
        /*0010*/ 	.word	index@(_Z11BellmanFordiiPiS_PfS0_S0_)
        /*0014*/ 	.word	0x00000000


	//----- nvinfo : EIATTR_MIN_STACK_SIZE
	.align		4
.L_3:
        /*0018*/ 	.byte	0x04, 0x12
        /*001a*/ 	.short	(.L_5 - .L_4)
	.align		4
.L_4:
        /*001c*/ 	.word	index@(_Z11BellmanFordiiPiS_PfS0_S0_)
        /*0020*/ 	.word	0x00000000
.L_5:


//--------------------- .nv.compat                --------------------------
	.section	.nv.compat,"",@"SHT_CUDA_COMPAT_INFO"
	.align	4
        /*0000*/ 	.byte	0x02, 0x09, 0x00, 0x00, 0x02, 0x02, 0x01, 0x00, 0x02, 0x05, 0x05, 0x00, 0x03, 0x07, 0x01, 0x01
        /*0010*/ 	.byte	0x02, 0x03, 0x00, 0x00, 0x02, 0x06, 0x01, 0x00, 0x04, 0x0b, 0x08, 0x00, 0x09, 0x00, 0x00, 0x00
        /*0020*/ 	.byte	0x00, 0x00, 0x00, 0x00


//--------------------- .nv.info._Z11BellmanFordiiPiS_PfS0_S0_ --------------------------
	.section	.nv.info._Z11BellmanFordiiPiS_PfS0_S0_,"",@"SHT_CUDA_INFO"
	.sectionflags	@""
	.align	4


	//----- nvinfo : EIATTR_CUDA_API_VERSION
	.align		4
        /*0000*/ 	.byte	0x04, 0x37
        /*0002*/ 	.short	(.L_7 - .L_6)
.L_6:
        /*0004*/ 	.word	0x00000082


	//----- nvinfo : EIATTR_KPARAM_INFO
	.align		4
.L_7:
        /*0008*/ 	.byte	0x04, 0x17
        /*000a*/ 	.short	(.L_9 - .L_8)
.L_8:
        /*000c*/ 	.word	0x00000000
        /*0010*/ 	.short	0x0006
        /*0012*/ 	.short	0x0028
        /*0014*/ 	.byte	0x00, 0xf5, 0x21, 0x00


	//----- nvinfo : EIATTR_KPARAM_INFO
	.align		4
.L_9:
        /*0018*/ 	.byte	0x04, 0x17
        /*001a*/ 	.short	(.L_11 - .L_10)
.L_10:
        /*001c*/ 	.word	0x00000000
        /*0020*/ 	.short	0x0005
        /*0022*/ 	.short	0x0020
        /*0024*/ 	.byte	0x00, 0xf5, 0x21, 0x00


	//----- nvinfo : EIATTR_KPARAM_INFO
	.align		4
.L_11:
        /*0028*/ 	.byte	0x04, 0x17
        /*002a*/ 	.short	(.L_13 - .L_12)
.L_12:
        /*002c*/ 	.word	0x00000000
        /*0030*/ 	.short	0x0004
        /*0032*/ 	.short	0x0018
        /*0034*/ 	.byte	0x00, 0xf5, 0x21, 0x00


	//----- nvinfo : EIATTR_KPARAM_INFO
	.align		4
.L_13:
        /*0038*/ 	.byte	0x04, 0x17
        /*003a*/ 	.short	(.L_15 - .L_14)
.L_14:
        /*003c*/ 	.word	0x00000000
        /*0040*/ 	.short	0x0003
        /*0042*/ 	.short	0x0010
        /*0044*/ 	.byte	0x00, 0xf5, 0x21, 0x00


	//----- nvinfo : EIATTR_KPARAM_INFO
	.align		4
.L_15:
        /*0048*/ 	.byte	0x04, 0x17
        /*004a*/ 	.short	(.L_17 - .L_16)
.L_16:
        /*004c*/ 	.word	0x00000000
        /*0050*/ 	.short	0x0002
        /*0052*/ 	.short	0x0008
        /*0054*/ 	.byte	0x00, 0xf5, 0x21, 0x00


	//----- nvinfo : EIATTR_KPARAM_INFO
	.align		4
.L_17:
        /*0058*/ 	.byte	0x04, 0x17
        /*005a*/ 	.short	(.L_19 - .L_18)
.L_18:
        /*005c*/ 	.word	0x00000000
        /*0060*/ 	.short	0x0001
        /*0062*/ 	.short	0x0004
        /*0064*/ 	.byte	0x00, 0xf0, 0x11, 0x00


	//----- nvinfo : EIATTR_KPARAM_INFO
	.align		4
.L_19:
        /*0068*/ 	.byte	0x04, 0x17
        /*006a*/ 	.short	(.L_21 - .L_20)
.L_20:
        /*006c*/ 	.word	0x00000000
        /*0070*/ 	.short	0x0000
        /*0072*/ 	.short	0x0000
        /*0074*/ 	.byte	0x00, 0xf0, 0x11, 0x00


	//----- nvinfo : EIATTR_SPARSE_MMA_MASK
	.align		4
.L_21:
        /*0078*/ 	.byte	0x03, 0x50
        /*007a*/ 	.short	0x0000


	//----- nvinfo : EIATTR_MAXREG_COUNT
	.align		4
        /*007c*/ 	.byte	0x03, 0x1b
        /*007e*/ 	.short	0x00ff


	//----- nvinfo : EIATTR_MERCURY_ISA_VERSION
	.align		4
        /*0080*/ 	.byte	0x03, 0x5f
        /*0082*/ 	.short	0x0101


	//----- nvinfo : EIATTR_VRC_CTA_INIT_COUNT
	.align		4
        /*0084*/ 	.byte	0x02, 0x4a
	.zero		1
	.zero		1


	//----- nvinfo : EIATTR_EXIT_INSTR_OFFSETS
	.align		4
        /*0088*/ 	.byte	0x04, 0x1c
        /*008a*/ 	.short	(.L_23 - .L_22)


	//   ....[0]....
.L_22:
        /*008c*/ 	.word	0x00000070


	//   ....[1]....
        /*0090*/ 	.word	0x00000210


	//----- nvinfo : EIATTR_CRS_STACK_SIZE
	.align		4
.L_23:
        /*0094*/ 	.byte	0x04, 0x1e
        /*0096*/ 	.short	(.L_25 - .L_24)
.L_24:
        /*0098*/ 	.word	0x00000000


	//----- nvinfo : EIATTR_CBANK_PARAM_SIZE
	.align		4
.L_25:
        /*009c*/ 	.byte	0x03, 0x19
        /*009e*/ 	.short	0x0030


	//----- nvinfo : EIATTR_PARAM_CBANK
	.align		4
        /*00a0*/ 	.byte	0x04, 0x0a
        /*00a2*/ 	.short	(.L_27 - .L_26)
	.align		4
.L_26:
        /*00a4*/ 	.word	index@(.nv.constant0._Z11BellmanFordiiPiS_PfS0_S0_)
        /*00a8*/ 	.short	0x0380
        /*00aa*/ 	.short	0x0030


	//----- nvinfo : EIATTR_SW_WAR
	.align		4
.L_27:
        /*00ac*/ 	.byte	0x04, 0x36
        /*00ae*/ 	.short	(.L_29 - .L_28)
.L_28:
        /*00b0*/ 	.word	0x00000008
.L_29:


//--------------------- .nv.callgraph             --------------------------
	.section	.nv.callgraph,"",@"SHT_CUDA_CALLGRAPH"
	.align	4
	.sectionentsize	8
	.align		4
        /*0000*/ 	.word	0x00000000
	.align		4
        /*0004*/ 	.word	0xffffffff
	.align		4
        /*0008*/ 	.word	0x00000000
	.align		4
        /*000c*/ 	.word	0xfffffffe
	.align		4
        /*0010*/ 	.word	0x00000000
	.align		4
        /*0014*/ 	.word	0xfffffffd
	.align		4
        /*0018*/ 	.word	0x00000000
	.align		4
        /*001c*/ 	.word	0xfffffffc


//--------------------- .text._Z11BellmanFordiiPiS_PfS0_S0_ --------------------------
	.section	.text._Z11BellmanFordiiPiS_PfS0_S0_,"ax",@progbits
	.align	128
        .global         _Z11BellmanFordiiPiS_PfS0_S0_
        .type           _Z11BellmanFordiiPiS_PfS0_S0_,@function
        .size           _Z11BellmanFordiiPiS_PfS0_S0_,(.L_x_2 - _Z11BellmanFordiiPiS_PfS0_S0_)
        .other          _Z11BellmanFordiiPiS_PfS0_S0_,@"STO_CUDA_ENTRY STV_DEFAULT"
_Z11BellmanFordiiPiS_PfS0_S0_:
.text._Z11BellmanFordiiPiS_PfS0_S0_:
[----:B------:R-:W-:Y:S01]  /*0000*/  LDC R1, c[0x0][0x37c] ;  /* 0x0000df00ff017b82 */ /* 0x000fe20000000800 */
[----:B------:R-:W0:Y:S07]  /*0010*/  S2R R0, SR_TID.X ;  /* 0x0000000000007919 */ /* 0x000e2e0000002100 */
[----:B------:R-:W0:Y:S01]  /*0020*/  S2UR UR4, SR_CTAID.X ;  /* 0x00000000000479c3 */ /* 0x000e220000002500 */
[----:B------:R-:W1:Y:S07]  /*0030*/  LDCU UR5, c[0x0][0x384] ;  /* 0x00007080ff0577ac */ /* 0x000e6e0008000800 */
[----:B------:R-:W0:Y:S02]  /*0040*/  LDC R13, c[0x0][0x360] ;  /* 0x0000d800ff0d7b82 */ /* 0x000e240000000800 */
[----:B0-----:R-:W-:-:S05]  /*0050*/  IMAD R0, R13, UR4, R0 ;  /* 0x000000040d007c24 */ /* 0x001fca000f8e0200 */
[----:B-1----:R-:W-:-:S13]  /*0060*/  ISETP.GE.AND P0, PT, R0, UR5, PT ;  /* 0x0000000500007c0c */ /* 0x002fda000bf06270 */
[----:B------:R-:W-:Y:S05]  /*0070*/  @P0 EXIT ;  /* 0x000000000000094d */ /* 0x000fea0003800000 */
[----:B------:R-:W0:Y:S01]  /*0080*/  LDCU UR4, c[0x0][0x370] ;  /* 0x00006e00ff0477ac */ /* 0x000e220008000800 */
[----:B------:R-:W1:Y:S01]  /*0090*/  LDCU.64 UR6, c[0x0][0x358] ;  /* 0x00006b00ff0677ac */ /* 0x000e620008000a00 */
[----:B------:R-:W2:Y:S01]  /*00a0*/  LDCU UR5, c[0x0][0x384] ;  /* 0x00007080ff0577ac */ /* 0x000ea20008000800 */
[----:B0-----:R-:W-:-:S07]  /*00b0*/  IMAD R13, R13, UR4, RZ ;  /* 0x000000040d0d7c24 */ /* 0x001fce000f8e02ff */
.L_x_0:
[----:B------:R-:W0:Y:S08]  /*00c0*/  LDC.64 R4, c[0x0][0x390] ;  /* 0x0000e400ff047b82 */ /* 0x000e300000000a00 */
[----:B------:R-:W3:Y:S08]  /*00d0*/  LDC.64 R2, c[0x0][0x388] ;  /* 0x0000e200ff027b82 */ /* 0x000ef00000000a00 */
[----:B------:R-:W4:Y:S01]  /*00e0*/  LDC.64 R6, c[0x0][0x398] ;  /* 0x0000e600ff067b82 */ /* 0x000f220000000a00 */
[----:B0-----:R-:W-:-:S07]  /*00f0*/  IMAD.WIDE R4, R0, 0x4, R4 ;  /* 0x0000000400047825 */ /* 0x001fce00078e0204 */
[----:B------:R-:W0:Y:S01]  /*0100*/  LDC.64 R8, c[0x0][0x3a0] ;  /* 0x0000e800ff087b82 */ /* 0x000e220000000a00 */
[----:B-1----:R-:W0:Y:S01]  /*0110*/  LDG.E R5, desc[UR6][R4.64] ;  /* 0x0000000604057981 */ /* 0x002e22000c1e1900 */
[----:B---3--:R-:W-:-:S06]  /*0120*/  IMAD.WIDE R2, R0, 0x4, R2 ;  /* 0x0000000400027825 */ /* 0x008fcc00078e0202 */
[----:B------:R-:W1:Y:S01]  /*0130*/  LDC.64 R10, c[0x0][0x3a8] ;  /* 0x0000ea00ff0a7b82 */ /* 0x000e620000000a00 */
[----:B------:R-:W1:Y:S01]  /*0140*/  LDG.E R3, desc[UR6][R2.64] ;  /* 0x0000000602037981 */ /* 0x000e62000c1e1900 */
[----:B----4-:R-:W-:-:S06]  /*0150*/  IMAD.WIDE R6, R0, 0x4, R6 ;  /* 0x0000000400067825 */ /* 0x010fcc00078e0206 */
[----:B------:R-:W3:Y:S01]  /*0160*/  LDG.E R6, desc[UR6][R6.64] ;  /* 0x0000000606067981 */ /* 0x000ee2000c1e1900 */
[----:B0-----:R-:W-:-:S06]  /*0170*/  IMAD.WIDE R8, R5, 0x4, R8 ;  /* 0x0000000405087825 */ /* 0x001fcc00078e0208 */
[----:B------:R-:W3:Y:S01]  /*0180*/  LDG.E R9, desc[UR6][R8.64] ;  /* 0x0000000608097981 */ /* 0x000ee2000c1e1900 */
[----:B-1----:R-:W-:-:S05]  /*0190*/  IMAD.WIDE R10, R3, 0x4, R10 ;  /* 0x00000004030a7825 */ /* 0x002fca00078e020a */
[----:B------:R-:W4:Y:S01]  /*01a0*/  LDG.E R12, desc[UR6][R10.64] ;  /* 0x000000060a0c7981 */ /* 0x000f22000c1e1900 */
[----:B------:R-:W-:Y:S01]  /*01b0*/  IADD3 R0, PT, PT, R13, R0, RZ ;  /* 0x000000000d007210 */ /* 0x000fe20007ffe0ff */
[----:B---3--:R-:W-:-:S05]  /*01c0*/  FADD R5, R6, R9 ;  /* 0x0000000906057221 */ /* 0x008fca0000000000 */
[----:B----4-:R-:W-:-:S13]  /*01d0*/  FSETP.GEU.AND P0, PT, R5, R12, PT ;  /* 0x0000000c0500720b */ /* 0x010fda0003f0e000 */
[----:B------:R0:W-:Y:S01]  /*01e0*/  @!P0 STG.E desc[UR6][R10.64], R5 ;  /* 0x000000050a008986 */ /* 0x0001e2000c101906 */
[----:B--2---:R-:W-:-:S13]  /*01f0*/  ISETP.GE.AND P0, PT, R0, UR5, PT ;  /* 0x0000000500007c0c */ /* 0x004fda000bf06270 */
[----:B0-----:R-:W-:Y:S05]  /*0200*/  @!P0 BRA `(.L_x_0) ;  /* 0xfffffffc00ac8947 */ /* 0x001fea000383ffff */
[----:B------:R-:W-:Y:S05]  /*0210*/  EXIT ;  /* 0x000000000000794d */ /* 0x000fea0003800000 */
.L_x_1:
[----:B------:R-:W-:-:S00]  /*0220*/  BRA `(.L_x_1) ;  /* 0xfffffffc00fc7947 */ /* 0x000fc0000383ffff */
[----:B------:R-:W-:-:S00]  /*0230*/  NOP ;  /* 0x0000000000007918 */ /* 0x000fc00000000000 */
        /* <DEDUP_REMOVED lines=12> */
.L_x_2:


//--------------------- .nv.shared.reserved.0     --------------------------
	.section	.nv.shared.reserved.0,"aw",@nobits
	.weak		__nv_reservedSMEM_offset_0_alias
	.size		__nv_reservedSMEM_offset_0_alias, 0, 64
	.other		__nv_reservedSMEM_offset_0_alias,@"STO_CUDA_RESERVED_SHARED STV_DEFAULT"
__nv_reservedSMEM_offset_0_alias:
	.zero		0
	.zero		64


//--------------------- .nv.constant0._Z11BellmanFordiiPiS_PfS0_S0_ --------------------------
	.section	.nv.constant0._Z11BellmanFordiiPiS_PfS0_S0_,"a",@progbits
	.sectionflags	@""
	.align	4
.nv.constant0._Z11BellmanFordiiPiS_PfS0_S0_:
	.zero		944


//--------------------- SYMBOLS --------------------------

	.type		.nv.reservedSmem.offset0,@object
	.size		.nv.reservedSmem.offset0,0x4
